	.headerflags	@"EF_CUDA_TEXMODE_UNIFIED EF_CUDA_64BIT_ADDRESS EF_CUDA_ACCELERATORS EF_CUDA_SM90 EF_CUDA_VIRTUAL_SM(EF_CUDA_SM90)"
	.elftype	@"ET_EXEC"


//--------------------- .nv.info                  --------------------------
	.section	.nv.info,"",@"SHT_CUDA_INFO"
	.align	4


	//----- nvinfo : EIATTR_REGCOUNT
	.align		4
        /*0000*/ 	.byte	0x04, 0x2f
        /*0002*/ 	.short	(.L_3 - .L_2)
	.align		4
.L_2:
        /*0004*/ 	.word	index@(triton_poi_fused__native_batch_norm_legit_no_training_add_13)
        /*0008*/ 	.word	0x00000014


	//----- nvinfo : EIATTR_MIN_STACK_SIZE
	.align		4
.L_3:
        /*000c*/ 	.byte	0x04, 0x12
        /*000e*/ 	.short	(.L_5 - .L_4)
	.align		4
.L_4:
        /*0010*/ 	.word	index@(triton_poi_fused__native_batch_norm_legit_no_training_add_13)
        /*0014*/ 	.word	0x00000000


	//----- nvinfo : EIATTR_FRAME_SIZE
	.align		4
.L_5:
        /*0018*/ 	.byte	0x04, 0x11
        /*001a*/ 	.short	(.L_7 - .L_6)
	.align		4
.L_6:
        /*001c*/ 	.word	index@(triton_poi_fused__native_batch_norm_legit_no_training_add_13)
        /*0020*/ 	.word	0x00000000


	//----- nvinfo : EIATTR_MIN_STACK_SIZE
	.align		4
.L_7:
        /*0024*/ 	.byte	0x04, 0x12
        /*0026*/ 	.short	(.L_9 - .L_8)
	.align		4
.L_8:
        /*0028*/ 	.word	index@(triton_poi_fused__native_batch_norm_legit_no_training_add_13)
        /*002c*/ 	.word	0x00000000
.L_9:


//--------------------- .nv.info.triton_poi_fused__native_batch_norm_legit_no_training_add_13 --------------------------
	.section	.nv.info.triton_poi_fused__native_batch_norm_legit_no_training_add_13,"",@"SHT_CUDA_INFO"
	.sectionflags	@""
	.align	4


	//----- nvinfo : EIATTR_CUDA_API_VERSION
	.align		4
        /*0000*/ 	.byte	0x04, 0x37
        /*0002*/ 	.short	(.L_11 - .L_10)
.L_10:
        /*0004*/ 	.word	0x0000007c


	//----- nvinfo : EIATTR_KPARAM_INFO
	.align		4
.L_11:
        /*0008*/ 	.byte	0x04, 0x17
        /*000a*/ 	.short	(.L_13 - .L_12)
.L_12:
        /*000c*/ 	.word	0x00000000
        /*0010*/ 	.short	0x0007
        /*0012*/ 	.short	0x0038
        /*0014*/ 	.byte	0x00, 0xf0, 0x11, 0x00


	//----- nvinfo : EIATTR_KPARAM_INFO
	.align		4
.L_13:
        /*0018*/ 	.byte	0x04, 0x17
        /*001a*/ 	.short	(.L_15 - .L_14)
.L_14:
        /*001c*/ 	.word	0x00000000
        /*0020*/ 	.short	0x0006
        /*0022*/ 	.short	0x0030
        /*0024*/ 	.byte	0x00, 0xf4, 0x21, 0x00


	//----- nvinfo : EIATTR_KPARAM_INFO
	.align		4
.L_15:
        /*0028*/ 	.byte	0x04, 0x17
        /*002a*/ 	.short	(.L_17 - .L_16)
.L_16:
        /*002c*/ 	.word	0x00000000
        /*0030*/ 	.short	0x0005
        /*0032*/ 	.short	0x0028
        /*0034*/ 	.byte	0x00, 0xf4, 0x21, 0x00


	//----- nvinfo : EIATTR_KPARAM_INFO
	.align		4
.L_17:
        /*0038*/ 	.byte	0x04, 0x17
        /*003a*/ 	.short	(.L_19 - .L_18)
.L_18:
        /*003c*/ 	.word	0x00000000
        /*0040*/ 	.short	0x0004
        /*0042*/ 	.short	0x0020
        /*0044*/ 	.byte	0x00, 0xf4, 0x21, 0x00


	//----- nvinfo : EIATTR_KPARAM_INFO
	.align		4
.L_19:
        /*0048*/ 	.byte	0x04, 0x17
        /*004a*/ 	.short	(.L_21 - .L_20)
.L_20:
        /*004c*/ 	.word	0x00000000
        /*0050*/ 	.short	0x0003
        /*0052*/ 	.short	0x0018
        /*0054*/ 	.byte	0x00, 0xf4, 0x21, 0x00


	//----- nvinfo : EIATTR_KPARAM_INFO
	.align		4
.L_21:
        /*0058*/ 	.byte	0x04, 0x17
        /*005a*/ 	.short	(.L_23 - .L_22)
.L_22:
        /*005c*/ 	.word	0x00000000
        /*0060*/ 	.short	0x0002
        /*0062*/ 	.short	0x0010
        /*0064*/ 	.byte	0x00, 0xf4, 0x21, 0x00


	//----- nvinfo : EIATTR_KPARAM_INFO
	.align		4
.L_23:
        /*0068*/ 	.byte	0x04, 0x17
        /*006a*/ 	.short	(.L_25 - .L_24)
.L_24:
        /*006c*/ 	.word	0x00000000
        /*0070*/ 	.short	0x0001
        /*0072*/ 	.short	0x0008
        /*0074*/ 	.byte	0x00, 0xf4, 0x21, 0x00


	//----- nvinfo : EIATTR_KPARAM_INFO
	.align		4
.L_25:
        /*0078*/ 	.byte	0x04, 0x17
        /*007a*/ 	.short	(.L_27 - .L_26)
.L_26:
        /*007c*/ 	.word	0x00000000
        /*0080*/ 	.short	0x0000
        /*0082*/ 	.short	0x0000
        /*0084*/ 	.byte	0x00, 0xf4, 0x21, 0x00


	//----- nvinfo : EIATTR_SPARSE_MMA_MASK
	.align		4
.L_27:
        /*0088*/ 	.byte	0x03, 0x50
        /*008a*/ 	.short	0x0000


	//----- nvinfo : EIATTR_MAXREG_COUNT
	.align		4
        /*008c*/ 	.byte	0x03, 0x1b
        /*008e*/ 	.short	0x00ff


	//----- nvinfo : EIATTR_EXIT_INSTR_OFFSETS
	.align		4
        /*0090*/ 	.byte	0x04, 0x1c
        /*0092*/ 	.short	(.L_29 - .L_28)


	//   ....[0]....
.L_28:
        /*0094*/ 	.word	0x000003e0


	//----- nvinfo : EIATTR_REQNTID
	.align		4
.L_29:
        /*0098*/ 	.byte	0x04, 0x10
        /*009a*/ 	.short	(.L_31 - .L_30)
.L_30:
        /*009c*/ 	.word	0x00000080
        /*00a0*/ 	.word	0x00000001
        /*00a4*/ 	.word	0x00000001


	//----- nvinfo : EIATTR_CBANK_PARAM_SIZE
	.align		4
.L_31:
        /*00a8*/ 	.byte	0x03, 0x19
        /*00aa*/ 	.short	0x003c


	//----- nvinfo : EIATTR_PARAM_CBANK
	.align		4
        /*00ac*/ 	.byte	0x04, 0x0a
        /*00ae*/ 	.short	(.L_33 - .L_32)
	.align		4
.L_32:
        /*00b0*/ 	.word	index@(.nv.constant0.triton_poi_fused__native_batch_norm_legit_no_training_add_13)
        /*00b4*/ 	.short	0x0210
        /*00b6*/ 	.short	0x003c


	//----- nvinfo : EIATTR_SW_WAR
	.align		4
.L_33:
        /*00b8*/ 	.byte	0x04, 0x36
        /*00ba*/ 	.short	(.L_35 - .L_34)
.L_34:
        /*00bc*/ 	.word	0x00000008
.L_35:


//--------------------- .nv.callgraph             --------------------------
	.section	.nv.callgraph,"",@"SHT_CUDA_CALLGRAPH"
	.align	4
	.sectionentsize	8
	.align		4
        /*0000*/ 	.word	0x00000000
	.align		4
        /*0004*/ 	.word	0xffffffff
	.align		4
        /*0008*/ 	.word	0x00000000
	.align		4
        /*000c*/ 	.word	0xfffffffe
	.align		4
        /*0010*/ 	.word	0x00000000
	.align		4
        /*0014*/ 	.word	0xfffffffd
	.align		4
        /*0018*/ 	.word	0x00000000
	.align		4
        /*001c*/ 	.word	0xfffffffc


//--------------------- .nv.constant4             --------------------------
	.section	.nv.constant4,"a",@progbits
	.align	8
	.align		8
.nv.constant4:
        /*0000*/ 	.dword	_$_str
	.align		8
        /*0008*/ 	.dword	_$_str_$_2


//--------------------- .text.triton_poi_fused__native_batch_norm_legit_no_training_add_13 --------------------------
	.section	.text.triton_poi_fused__native_batch_norm_legit_no_training_add_13,"ax",@progbits
	.align	128
        .global         triton_poi_fused__native_batch_norm_legit_no_training_add_13
        .type           triton_poi_fused__native_batch_norm_legit_no_training_add_13,@function
        .size           triton_poi_fused__native_batch_norm_legit_no_training_add_13,(.L_x_1 - triton_poi_fused__native_batch_norm_legit_no_training_add_13)
        .other          triton_poi_fused__native_batch_norm_legit_no_training_add_13,@"STO_CUDA_ENTRY STV_DEFAULT"
triton_poi_fused__native_batch_norm_legit_no_training_add_13:
.text.triton_poi_fused__native_batch_norm_legit_no_training_add_13:
[----:B------:R-:W-:Y:S01]  /*0000*/  LDC R1, c[0x0][0x28] ;  /* 0x00000a00ff017b82 */ /* 0x000fe20000000800 */
[----:B------:R-:W1:Y:S07]  /*0010*/  S2R R0, SR_TID.X ;  /* 0x0000000000007919 */ /* 0x000e6e0000002100 */
[----:B------:R-:W2:Y:S01]  /*0020*/  LDC.64 R2, c[0x0][0x228] ;  /* 0x00008a00ff027b82 */ /* 0x000ea20000000a00 */
[----:B------:R-:W-:Y:S01]  /*0030*/  ULDC.64 UR4, c[0x0][0x208] ;  /* 0x0000820000047ab9 */ /* 0x000fe20000000a00 */
[----:B------:R-:W3:Y:S06]  /*0040*/  S2R R7, SR_CTAID.X ;  /* 0x0000000000077919 */ /* 0x000eec0000002500 */
[----:B------:R-:W4:Y:S08]  /*0050*/  LDC.64 R8, c[0x0][0x230] ;  /* 0x00008c00ff087b82 */ /* 0x000f300000000a00 */
[----:B------:R-:W5:Y:S08]  /*0060*/  LDC.64 R12, c[0x0][0x238] ;  /* 0x00008e00ff0c7b82 */ /* 0x000f700000000a00 */
[----:B------:R-:W4:Y:S01]  /*0070*/  LDC.64 R10, c[0x0][0x210] ;  /* 0x00008400ff0a7b82 */ /* 0x000f220000000a00 */
[----:B-1----:R-:W-:-:S02]  /*0080*/  SHF.L.U32 R0, R0, 0x1, RZ ;  /* 0x0000000100007819 */ /* 0x002fc400000006ff */
[----:B---3--:R-:W-:Y:S02]  /*0090*/  SHF.R.S32.HI R5, RZ, 0x17, R7 ;  /* 0x00000017ff057819 */ /* 0x008fe40000011407 */
[----:B------:R-:W-:Y:S02]  /*00a0*/  LOP3.LUT R0, R0, 0xfe, RZ, 0xc0, !PT ;  /* 0x000000fe00007812 */ /* 0x000fe400078ec0ff */
[----:B------:R-:W-:Y:S02]  /*00b0*/  SGXT R5, R5, 0x1 ;  /* 0x000000010505781a */ /* 0x000fe40000000200 */
[----:B------:R-:W-:Y:S02]  /*00c0*/  LEA R0, R7, R0, 0x8 ;  /* 0x0000000007007211 */ /* 0x000fe400078e40ff */
[----:B------:R-:W1:Y:S02]  /*00d0*/  LDC.64 R6, c[0x0][0x220] ;  /* 0x00008800ff067b82 */ /* 0x000e640000000a00 */
[----:B------:R-:W-:-:S04]  /*00e0*/  LEA.HI R5, R5, R0, RZ, 0x5 ;  /* 0x0000000005057211 */ /* 0x000fc800078f28ff */
[----:B------:R-:W-:-:S04]  /*00f0*/  LOP3.LUT R5, R5, 0xffffffe0, RZ, 0xc0, !PT ;  /* 0xffffffe005057812 */ /* 0x000fc800078ec0ff */
[----:B------:R-:W-:Y:S02]  /*0100*/  IADD3 R15, R0, -R5, RZ ;  /* 0x80000005000f7210 */ /* 0x000fe40007ffe0ff */
[----:B------:R-:W3:Y:S03]  /*0110*/  LDC.64 R4, c[0x0][0x218] ;  /* 0x00008600ff047b82 */ /* 0x000ee60000000a00 */
[----:B--2---:R-:W-:-:S06]  /*0120*/  IMAD.WIDE R2, R15, 0x4, R2 ;  /* 0x000000040f027825 */ /* 0x004fcc00078e0202 */
[----:B------:R-:W2:Y:S01]  /*0130*/  LDG.E.EL.64 R2, desc[UR4][R2.64] ;  /* 0x0000000402027981 */ /* 0x000ea2000c2e1b00 */
[----:B-1----:R-:W-:-:S04]  /*0140*/  IMAD.WIDE R6, R15, 0x4, R6 ;  /* 0x000000040f067825 */ /* 0x002fc800078e0206 */
[C---:B----4-:R-:W-:Y:S02]  /*0150*/  IMAD.WIDE R8, R15.reuse, 0x4, R8 ;  /* 0x000000040f087825 */ /* 0x050fe400078e0208 */
[----:B------:R-:W4:Y:S02]  /*0160*/  LDG.E.EL.64 R6, desc[UR4][R6.64] ;  /* 0x0000000406067981 */ /* 0x000f24000c2e1b00 */
[----:B-----5:R-:W-:Y:S02]  /*0170*/  IMAD.WIDE R12, R15, 0x4, R12 ;  /* 0x000000040f0c7825 */ /* 0x020fe400078e020c */
[----:B------:R-:W5:Y:S02]  /*0180*/  LDG.E.EL.64 R8, desc[UR4][R8.64] ;  /* 0x0000000408087981 */ /* 0x000f64000c2e1b00 */
[C---:B---3--:R-:W-:Y:S02]  /*0190*/  IMAD.WIDE R4, R0.reuse, 0x4, R4 ;  /* 0x0000000400047825 */ /* 0x048fe400078e0204 */
[----:B------:R-:W5:Y:S04]  /*01a0*/  LDG.E.EL.64 R12, desc[UR4][R12.64] ;  /* 0x000000040c0c7981 */ /* 0x000f68000c2e1b00 */
[----:B------:R-:W4:Y:S01]  /*01b0*/  LDG.E.64 R4, desc[UR4][R4.64] ;  /* 0x0000000404047981 */ /* 0x000f22000c1e1b00 */
[----:B0-----:R-:W-:-:S06]  /*01c0*/  IMAD.WIDE R10, R0, 0x4, R10 ;  /* 0x00000004000a7825 */ /* 0x001fcc00078e020a */
[----:B------:R-:W3:Y:S01]  /*01d0*/  LDG.E.64 R10, desc[UR4][R10.64] ;  /* 0x000000040a0a7981 */ /* 0x000ee2000c1e1b00 */
[----:B------:R-:W-:Y:S01]  /*01e0*/  HFMA2.MMA R16, -RZ, RZ, 1.625, 0 ;  /* 0x3e800000ff107435 */ /* 0x000fe200000001ff */
[----:B--2---:R-:W-:Y:S01]  /*01f0*/  FADD R2, R2, 9.9999997473787516356e-06 ;  /* 0x3727c5ac02027421 */ /* 0x004fe20000000000 */
[----:B------:R-:W-:-:S03]  /*0200*/  FADD R3, R3, 9.9999997473787516356e-06 ;  /* 0x3727c5ac03037421 */ /* 0x000fc60000000000 */
[----:B------:R-:W0:Y:S08]  /*0210*/  MUFU.SQRT R14, R2 ;  /* 0x00000002000e7308 */ /* 0x000e300000002000 */
[----:B------:R1:W2:Y:S01]  /*0220*/  MUFU.SQRT R15, R3 ;  /* 0x00000003000f7308 */ /* 0x0002a20000002000 */
[C---:B0-----:R-:W-:Y:S02]  /*0230*/  FSETP.GT.AND P0, PT, R14.reuse, 8.50705917302346158658e+37, PT ;  /* 0x7e8000000e00780b */ /* 0x041fe40003f04000 */
[----:B------:R-:W-:Y:S01]  /*0240*/  FSETP.GEU.AND P2, PT, R14, 1.175494350822287508e-38, PT ;  /* 0x008000000e00780b */ /* 0x000fe20003f4e000 */
[----:B-1----:R-:W0:Y:S01]  /*0250*/  LDC.64 R2, c[0x0][0x240] ;  /* 0x00009000ff027b82 */ /* 0x002e220000000a00 */
[----:B--2---:R-:W-:-:S02]  /*0260*/  FSETP.GT.AND P1, PT, R15, 8.50705917302346158658e+37, PT ;  /* 0x7e8000000f00780b */ /* 0x004fc40003f24000 */
[----:B------:R-:W-:-:S07]  /*0270*/  FSETP.GEU.AND P3, PT, R15, 1.175494350822287508e-38, PT ;  /* 0x008000000f00780b */ /* 0x000fce0003f6e000 */
[----:B------:R-:W-:-:S04]  /*0280*/  @P0 FMUL R14, R14, 0.25 ;  /* 0x3e8000000e0e0820 */ /* 0x000fc80000400000 */
[----:B------:R-:W-:Y:S01]  /*0290*/  @!P2 FMUL R14, R14, 16777216 ;  /* 0x4b8000000e0ea820 */ /* 0x000fe20000400000 */
[----:B------:R-:W-:-:S04]  /*02a0*/  @P1 FMUL R15, R15, 0.25 ;  /* 0x3e8000000f0f1820 */ /* 0x000fc80000400000 */
[----:B------:R-:W-:Y:S01]  /*02b0*/  @!P3 FMUL R15, R15, 16777216 ;  /* 0x4b8000000f0fb820 */ /* 0x000fe20000400000 */
[----:B------:R-:W1:Y:S01]  /*02c0*/  MUFU.RCP R14, R14 ;  /* 0x0000000e000e7308 */ /* 0x000e620000001000 */
[----:B------:R-:W-:-:S07]  /*02d0*/  FSEL R17, R16, 1, P0 ;  /* 0x3f80000010117808 */ /* 0x000fce0000000000 */
[----:B------:R-:W2:Y:S01]  /*02e0*/  MUFU.RCP R15, R15 ;  /* 0x0000000f000f7308 */ /* 0x000ea20000001000 */
[----:B------:R-:W-:Y:S01]  /*02f0*/  FSEL R16, R16, 1, P1 ;  /* 0x3f80000010107808 */ /* 0x000fe20000800000 */
[----:B------:R-:W-:-:S04]  /*0300*/  @!P2 FMUL R17, R17, 16777216 ;  /* 0x4b8000001111a820 */ /* 0x000fc80000400000 */
[----:B------:R-:W-:Y:S01]  /*0310*/  @!P3 FMUL R16, R16, 16777216 ;  /* 0x4b8000001010b820 */ /* 0x000fe20000400000 */
[----:B----4-:R-:W-:Y:S01]  /*0320*/  FADD R5, R5, -R7 ;  /* 0x8000000705057221 */ /* 0x010fe20000000000 */
[----:B------:R-:W-:Y:S01]  /*0330*/  FADD R4, R4, -R6 ;  /* 0x8000000604047221 */ /* 0x000fe20000000000 */
[----:B-1----:R-:W-:Y:S01]  /*0340*/  FMUL R17, R14, R17 ;  /* 0x000000110e117220 */ /* 0x002fe20000400000 */
[----:B--2---:R-:W-:-:S03]  /*0350*/  FMUL R16, R15, R16 ;  /* 0x000000100f107220 */ /* 0x004fc60000400000 */
[----:B------:R-:W-:Y:S01]  /*0360*/  FMUL R17, R4, R17 ;  /* 0x0000001104117220 */ /* 0x000fe20000400000 */
[----:B------:R-:W-:-:S03]  /*0370*/  FMUL R16, R5, R16 ;  /* 0x0000001005107220 */ /* 0x000fc60000400000 */
[----:B-----5:R-:W-:Y:S01]  /*0380*/  FFMA R17, R8, R17, R12 ;  /* 0x0000001108117223 */ /* 0x020fe2000000000c */
[----:B------:R-:W-:Y:S01]  /*0390*/  FFMA R16, R9, R16, R13 ;  /* 0x0000001009107223 */ /* 0x000fe2000000000d */
[----:B0-----:R-:W-:-:S04]  /*03a0*/  IMAD.WIDE R2, R0, 0x4, R2 ;  /* 0x0000000400027825 */ /* 0x001fc800078e0202 */
[----:B---3--:R-:W-:Y:S01]  /*03b0*/  FADD R10, R10, R17 ;  /* 0x000000110a0a7221 */ /* 0x008fe20000000000 */
[----:B------:R-:W-:-:S05]  /*03c0*/  FADD R11, R11, R16 ;  /* 0x000000100b0b7221 */ /* 0x000fca0000000000 */
[----:B------:R-:W-:Y:S01]  /*03d0*/  STG.E.64 desc[UR4][R2.64], R10 ;  /* 0x0000000a02007986 */ /* 0x000fe2000c101b04 */
[----:B------:R-:W-:Y:S05]  /*03e0*/  EXIT ;  /* 0x000000000000794d */ /* 0x000fea0003800000 */
.L_x_0:
[----:B------:R-:W-:-:S00]  /*03f0*/  BRA `(.L_x_0) ;  /* 0xfffffffc00fc7947 */ /* 0x000fc0000383ffff */
[----:B------:R-:W-:-:S00]  /*0400*/  NOP ;  /* 0x0000000000007918 */ /* 0x000fc00000000000 */
[----:B------:R-:W-:-:S00]  /*0410*/  NOP ;  /* 0x0000000000007918 */ /* 0x000fc00000000000 */
[----:B------:R-:W-:-:S00]  /*0420*/  NOP ;  /* 0x0000000000007918 */ /* 0x000fc00000000000 */
[----:B------:R-:W-:-:S00]  /*0430*/  NOP ;  /* 0x0000000000007918 */ /* 0x000fc00000000000 */
[----:B------:R-:W-:-:S00]  /*0440*/  NOP ;  /* 0x0000000000007918 */ /* 0x000fc00000000000 */
[----:B------:R-:W-:-:S00]  /*0450*/  NOP ;  /* 0x0000000000007918 */ /* 0x000fc00000000000 */
[----:B------:R-:W-:-:S00]  /*0460*/  NOP ;  /* 0x0000000000007918 */ /* 0x000fc00000000000 */
[----:B------:R-:W-:-:S00]  /*0470*/  NOP ;  /* 0x0000000000007918 */ /* 0x000fc00000000000 */
.L_x_1:


//--------------------- .nv.global.init           --------------------------
	.section	.nv.global.init,"aw",@progbits
.nv.global.init:
	.type		_$_str,@object
	.size		_$_str,(_$_str_$_2 - _$_str)
_$_str:
        /*0000*/ 	.byte	0x5f, 0x5f, 0x43, 0x55, 0x44, 0x41, 0x5f, 0x46, 0x54, 0x5a, 0x00
	.type		_$_str_$_2,@object
	.size		_$_str_$_2,(.L_1 - _$_str_$_2)
_$_str_$_2:
        /*000b*/ 	.byte	0x5f, 0x5f, 0x43, 0x55, 0x44, 0x41, 0x5f, 0x50, 0x52, 0x45, 0x43, 0x5f, 0x53, 0x51, 0x52, 0x54
        /*001b*/ 	.byte	0x00
.L_1:


//--------------------- .nv.constant0.triton_poi_fused__native_batch_norm_legit_no_training_add_13 --------------------------
	.section	.nv.constant0.triton_poi_fused__native_batch_norm_legit_no_training_add_13,"a",@progbits
	.sectionflags	@""
	.align	4
.nv.constant0.triton_poi_fused__native_batch_norm_legit_no_training_add_13:
	.zero		588
